//
// Generated by NVIDIA NVVM Compiler
//
// Compiler Build ID: CL-36424714
// Cuda compilation tools, release 13.0, V13.0.88
// Based on NVVM 20.0.0
//

.version 9.0
.target sm_100
.address_size 64

	// .globl	_Z17ConverFloatToHalfv

.visible .entry _Z17ConverFloatToHalfv()
{


	ret;

}


// ===== COMPILED SASS (sm_100) =====

	.target	sm_100

	.elftype	@"ET_EXEC"


//--------------------- .note.nv.tkinfo           --------------------------
	.section	.note.nv.tkinfo,"",@"SHT_NOTE"
	.sectionflags	@"SHF_NOTE_NV_TKINFO"
	.tkinfo
        /*0018*/ 	.word	0x00000002
        /*0030*/ 	.string	""
        /*0030*/ 	.string	"ptxas"
        /*0030*/ 	.string	"Cuda compilation tools, release 13.0, V13.0.88"
        /*0030*/ 	.string	"Build cuda_13.0.r13.0/compiler.36424714_0"
        /*0030*/ 	.string	"-arch sm_100 -m 64 "



//--------------------- .note.nv.cuinfo           --------------------------
	.section	.note.nv.cuinfo,"",@"SHT_NOTE"
	.sectionflags	@"SHF_NOTE_NV_CUINFO"
        /*0018*/ 	.short	0x0002
        /*001a*/ 	.short	0x0064
        /*001c*/ 	.short	0x0082
	.zero		2


//--------------------- .nv.info                  --------------------------
	.section	.nv.info,"",@"SHT_CUDA_INFO"
	.align	4


	//----- nvinfo : EIATTR_REGCOUNT
	.align		4
        /*0000*/ 	.byte	0x04, 0x2f
        /*0002*/ 	.short	(.L_1 - .L_0)
	.align		4
.L_0:
        /*0004*/ 	.word	index@(_Z17ConverFloatToHalfv)
        /*0008*/ 	.word	0x00000004


	//----- nvinfo : EIATTR_FRAME_SIZE
	.align		4
.L_1:
        /*000c*/ 	.byte	0x04, 0x11
        /*000e*/ 	.short	(.L_3 - .L_2)
	.align		4
.L_2:
        /*0010*/ 	.word	index@(_Z17ConverFloatToHalfv)
        /*0014*/ 	.word	0x00000000


	//----- nvinfo : EIATTR_MIN_STACK_SIZE
	.align		4
.L_3:
        /*0018*/ 	.byte	0x04, 0x12
        /*001a*/ 	.short	(.L_5 - .L_4)
	.align		4
.L_4:
        /*001c*/ 	.word	index@(_Z17ConverFloatToHalfv)
        /*0020*/ 	.word	0x00000000
.L_5:


//--------------------- .nv.compat                --------------------------
	.section	.nv.compat,"",@"SHT_CUDA_COMPAT_INFO"
	.align	4
        /*0000*/ 	.byte	0x02, 0x09, 0x00, 0x00, 0x02, 0x02, 0x01, 0x00, 0x02, 0x05, 0x05, 0x00, 0x03, 0x07, 0x01, 0x01
        /*0010*/ 	.byte	0x02, 0x03, 0x00, 0x00, 0x02, 0x06, 0x01, 0x00, 0x04, 0x0b, 0x08, 0x00, 0x09, 0x00, 0x00, 0x00
        /*0020*/ 	.byte	0x00, 0x00, 0x00, 0x00


//--------------------- .nv.info._Z17ConverFloatToHalfv --------------------------
	.section	.nv.info._Z17ConverFloatToHalfv,"",@"SHT_CUDA_INFO"
	.sectionflags	@""
	.align	4


	//----- nvinfo : EIATTR_CUDA_API_VERSION
	.align		4
        /*0000*/ 	.byte	0x04, 0x37
        /*0002*/ 	.short	(.L_7 - .L_6)
.L_6:
        /*0004*/ 	.word	0x00000082


	//----- nvinfo : EIATTR_SPARSE_MMA_MASK
	.align		4
.L_7:
        /*0008*/ 	.byte	0x03, 0x50
        /*000a*/ 	.short	0x0000


	//----- nvinfo : EIATTR_MAXREG_COUNT
	.align		4
        /*000c*/ 	.byte	0x03, 0x1b
        /*000e*/ 	.short	0x00ff


	//----- nvinfo : EIATTR_MERCURY_ISA_VERSION
	.align		4
        /*0010*/ 	.byte	0x03, 0x5f
        /*0012*/ 	.short	0x0101


	//----- nvinfo : EIATTR_VRC_CTA_INIT_COUNT
	.align		4
        /*0014*/ 	.byte	0x02, 0x4a
	.zero		1
	.zero		1


	//----- nvinfo : EIATTR_EXIT_INSTR_OFFSETS
	.align		4
        /*0018*/ 	.byte	0x04, 0x1c
        /*001a*/ 	.short	(.L_9 - .L_8)


	//   ....[0]....
.L_8:
        /*001c*/ 	.word	0x00000010


	//----- nvinfo : EIATTR_SW_WAR
	.align		4
.L_9:
        /*0020*/ 	.byte	0x04, 0x36
        /*0022*/ 	.short	(.L_11 - .L_10)
.L_10:
        /*0024*/ 	.word	0x00000008
.L_11:


//--------------------- .nv.callgraph             --------------------------
	.section	.nv.callgraph,"",@"SHT_CUDA_CALLGRAPH"
	.align	4
	.sectionentsize	8
	.align		4
        /*0000*/ 	.word	0x00000000
	.align		4
        /*0004*/ 	.word	0xffffffff
	.align		4
        /*0008*/ 	.word	0x00000000
	.align		4
        /*000c*/ 	.word	0xfffffffe
	.align		4
        /*0010*/ 	.word	0x00000000
	.align		4
        /*0014*/ 	.word	0xfffffffd
	.align		4
        /*0018*/ 	.word	0x00000000
	.align		4
        /*001c*/ 	.word	0xfffffffc


//--------------------- .text._Z17ConverFloatToHalfv --------------------------
	.section	.text._Z17ConverFloatToHalfv,"ax",@progbits
	.align	128
        .global         _Z17ConverFloatToHalfv
        .type           _Z17ConverFloatToHalfv,@function
        .size           _Z17ConverFloatToHalfv,(.L_x_1 - _Z17ConverFloatToHalfv)
        .other          _Z17ConverFloatToHalfv,@"STO_CUDA_ENTRY STV_DEFAULT"
_Z17ConverFloatToHalfv:
.text._Z17ConverFloatToHalfv:
[----:B------:R-:W-:Y:S01]  /*0000*/  LDC R1, c[0x0][0x37c] ;  /* 0x0000df00ff017b82 */ /* 0x000fe20000000800 */
[----:B------:R-:W-:Y:S05]  /*0010*/  EXIT ;  /* 0x000000000000794d */ /* 0x000fea0003800000 */
.L_x_0:
[----:B------:R-:W-:-:S00]  /*0020*/  BRA `(.L_x_0) ;  /* 0xfffffffc00fc7947 */ /* 0x000fc0000383ffff */
[----:B------:R-:W-:-:S00]  /*0030*/  NOP ;  /* 0x0000000000007918 */ /* 0x000fc00000000000 */
        /* <DEDUP_REMOVED lines=12> */
.L_x_1:


//--------------------- .nv.shared.reserved.0     --------------------------
	.section	.nv.shared.reserved.0,"aw",@nobits
	.weak		__nv_reservedSMEM_offset_0_alias
	.size		__nv_reservedSMEM_offset_0_alias, 0, 64
	.other		__nv_reservedSMEM_offset_0_alias,@"STO_CUDA_RESERVED_SHARED STV_DEFAULT"
__nv_reservedSMEM_offset_0_alias:
	.zero		0
	.zero		64


//--------------------- .nv.constant0._Z17ConverFloatToHalfv --------------------------
	.section	.nv.constant0._Z17ConverFloatToHalfv,"a",@progbits
	.sectionflags	@""
	.align	4
.nv.constant0._Z17ConverFloatToHalfv:
	.zero		896


//--------------------- SYMBOLS --------------------------

	.type		.nv.reservedSmem.offset0,@object
	.size		.nv.reservedSmem.offset0,0x4
